//
// Generated by NVIDIA NVVM Compiler
//
// Compiler Build ID: CL-36424714
// Cuda compilation tools, release 13.0, V13.0.88
// Based on NVVM 20.0.0
//

.version 9.0
.target sm_100
.address_size 64

	// .globl	_Z16cuda_apply_rulesjPiS_Pjjj

.visible .entry _Z16cuda_apply_rulesjPiS_Pjjj(
	.param .u32 _Z16cuda_apply_rulesjPiS_Pjjj_param_0,
	.param .u64 .ptr .align 1 _Z16cuda_apply_rulesjPiS_Pjjj_param_1,
	.param .u64 .ptr .align 1 _Z16cuda_apply_rulesjPiS_Pjjj_param_2,
	.param .u64 .ptr .align 1 _Z16cuda_apply_rulesjPiS_Pjjj_param_3,
	.param .u32 _Z16cuda_apply_rulesjPiS_Pjjj_param_4,
	.param .u32 _Z16cuda_apply_rulesjPiS_Pjjj_param_5
)
{
	.reg .pred 	%p<27>;
	.reg .b32 	%r<152>;
	.reg .b64 	%rd<32>;

	ld.param.u32 	%r55, [_Z16cuda_apply_rulesjPiS_Pjjj_param_0];
	ld.param.u64 	%rd11, [_Z16cuda_apply_rulesjPiS_Pjjj_param_1];
	ld.param.u64 	%rd12, [_Z16cuda_apply_rulesjPiS_Pjjj_param_2];
	ld.param.u64 	%rd13, [_Z16cuda_apply_rulesjPiS_Pjjj_param_3];
	ld.param.u32 	%r54, [_Z16cuda_apply_rulesjPiS_Pjjj_param_5];
	cvta.to.global.u64 	%rd1, %rd12;
	cvta.to.global.u64 	%rd2, %rd11;
	cvta.to.global.u64 	%rd3, %rd13;
	mov.u32 	%r56, %tid.x;
	mov.u32 	%r57, %ctaid.x;
	mov.u32 	%r58, %ntid.x;
	mad.lo.s32 	%r1, %r57, %r58, %r56;
	div.u32 	%r2, %r57, %r55;
	mul.wide.u32 	%rd14, %r2, 4;
	add.s64 	%rd15, %rd3, %rd14;
	ld.global.u32 	%r3, [%rd15];
	setp.gt.u32 	%p1, %r55, %r57;
	mov.u32 	%r143, %r1;
	@%p1 bra 	$L__BB0_13;
	max.u32 	%r4, %r2, 1;
	and.b32  	%r5, %r4, 15;
	setp.lt.u32 	%p2, %r2, 16;
	mov.b32 	%r136, 0;
	mov.u32 	%r143, %r1;
	@%p2 bra 	$L__BB0_4;
	and.b32  	%r136, %r4, 2147483632;
	neg.s32 	%r130, %r136;
	add.s64 	%rd30, %rd3, 32;
	mov.u32 	%r143, %r1;
$L__BB0_3:
	.pragma "nounroll";
	ld.global.u32 	%r61, [%rd30+-32];
	ld.global.u32 	%r62, [%rd30+-28];
	add.s32 	%r63, %r61, %r62;
	ld.global.u32 	%r64, [%rd30+-24];
	add.s32 	%r65, %r63, %r64;
	ld.global.u32 	%r66, [%rd30+-20];
	add.s32 	%r67, %r65, %r66;
	ld.global.u32 	%r68, [%rd30+-16];
	add.s32 	%r69, %r67, %r68;
	ld.global.u32 	%r70, [%rd30+-12];
	add.s32 	%r71, %r69, %r70;
	ld.global.u32 	%r72, [%rd30+-8];
	add.s32 	%r73, %r71, %r72;
	ld.global.u32 	%r74, [%rd30+-4];
	add.s32 	%r75, %r73, %r74;
	ld.global.u32 	%r76, [%rd30];
	add.s32 	%r77, %r75, %r76;
	ld.global.u32 	%r78, [%rd30+4];
	add.s32 	%r79, %r77, %r78;
	ld.global.u32 	%r80, [%rd30+8];
	add.s32 	%r81, %r79, %r80;
	ld.global.u32 	%r82, [%rd30+12];
	add.s32 	%r83, %r81, %r82;
	ld.global.u32 	%r84, [%rd30+16];
	add.s32 	%r85, %r83, %r84;
	ld.global.u32 	%r86, [%rd30+20];
	add.s32 	%r87, %r85, %r86;
	ld.global.u32 	%r88, [%rd30+24];
	add.s32 	%r89, %r87, %r88;
	ld.global.u32 	%r90, [%rd30+28];
	add.s32 	%r91, %r89, %r90;
	sub.s32 	%r143, %r143, %r91;
	add.s32 	%r130, %r130, 16;
	add.s64 	%rd30, %rd30, 64;
	setp.ne.s32 	%p3, %r130, 0;
	@%p3 bra 	$L__BB0_3;
$L__BB0_4:
	setp.eq.s32 	%p4, %r5, 0;
	@%p4 bra 	$L__BB0_13;
	and.b32  	%r15, %r4, 7;
	setp.lt.u32 	%p5, %r5, 8;
	@%p5 bra 	$L__BB0_7;
	mul.wide.u32 	%rd16, %r136, 4;
	add.s64 	%rd17, %rd3, %rd16;
	ld.global.u32 	%r93, [%rd17];
	ld.global.u32 	%r94, [%rd17+4];
	add.s32 	%r95, %r93, %r94;
	ld.global.u32 	%r96, [%rd17+8];
	add.s32 	%r97, %r95, %r96;
	ld.global.u32 	%r98, [%rd17+12];
	add.s32 	%r99, %r97, %r98;
	ld.global.u32 	%r100, [%rd17+16];
	add.s32 	%r101, %r99, %r100;
	ld.global.u32 	%r102, [%rd17+20];
	add.s32 	%r103, %r101, %r102;
	ld.global.u32 	%r104, [%rd17+24];
	add.s32 	%r105, %r103, %r104;
	ld.global.u32 	%r106, [%rd17+28];
	add.s32 	%r107, %r105, %r106;
	sub.s32 	%r143, %r143, %r107;
	add.s32 	%r136, %r136, 8;
$L__BB0_7:
	setp.eq.s32 	%p6, %r15, 0;
	@%p6 bra 	$L__BB0_13;
	and.b32  	%r21, %r4, 3;
	setp.lt.u32 	%p7, %r15, 4;
	@%p7 bra 	$L__BB0_10;
	mul.wide.u32 	%rd18, %r136, 4;
	add.s64 	%rd19, %rd3, %rd18;
	ld.global.u32 	%r109, [%rd19];
	ld.global.u32 	%r110, [%rd19+4];
	add.s32 	%r111, %r109, %r110;
	ld.global.u32 	%r112, [%rd19+8];
	add.s32 	%r113, %r111, %r112;
	ld.global.u32 	%r114, [%rd19+12];
	add.s32 	%r115, %r113, %r114;
	sub.s32 	%r143, %r143, %r115;
	add.s32 	%r136, %r136, 4;
$L__BB0_10:
	setp.eq.s32 	%p8, %r21, 0;
	@%p8 bra 	$L__BB0_13;
	mul.wide.u32 	%rd20, %r136, 4;
	add.s64 	%rd31, %rd3, %rd20;
	neg.s32 	%r141, %r21;
$L__BB0_12:
	.pragma "nounroll";
	ld.global.u32 	%r116, [%rd31];
	sub.s32 	%r143, %r143, %r116;
	add.s64 	%rd31, %rd31, 4;
	add.s32 	%r141, %r141, 1;
	setp.ne.s32 	%p9, %r141, 0;
	@%p9 bra 	$L__BB0_12;
$L__BB0_13:
	setp.ge.u32 	%p10, %r143, %r3;
	@%p10 bra 	$L__BB0_33;
	mul.wide.u32 	%rd21, %r1, 4;
	add.s64 	%rd10, %rd2, %rd21;
	ld.global.u32 	%r151, [%rd10];
	setp.lt.s32 	%p11, %r151, 0;
	setp.ge.u32 	%p12, %r151, %r54;
	or.pred  	%p13, %p11, %p12;
	@%p13 bra 	$L__BB0_22;
	add.s32 	%r145, %r143, 1;
	setp.ge.u32 	%p14, %r145, %r3;
	mov.b32 	%r146, -1;
	@%p14 bra 	$L__BB0_20;
	mov.u32 	%r144, %r1;
$L__BB0_17:
	add.s32 	%r144, %r144, 1;
	mul.wide.u32 	%rd22, %r144, 4;
	add.s64 	%rd23, %rd2, %rd22;
	ld.global.u32 	%r118, [%rd23];
	setp.lt.s32 	%p15, %r118, 0;
	@%p15 bra 	$L__BB0_19;
	sub.s32 	%r146, %r144, %r143;
	bra.uni 	$L__BB0_20;
$L__BB0_19:
	setp.ne.s32 	%p16, %r144, 0;
	selp.u32 	%r120, 1, 0, %p16;
	add.s32 	%r145, %r145, %r120;
	setp.lt.u32 	%p17, %r145, %r3;
	@%p17 bra 	$L__BB0_17;
$L__BB0_20:
	add.s32 	%r121, %r151, 1;
	setp.le.u32 	%p18, %r146, %r121;
	@%p18 bra 	$L__BB0_22;
	bar.sync 	0;
	ld.global.u32 	%r122, [%rd10];
	add.s32 	%r151, %r122, 1;
	st.global.u32 	[%rd10], %r151;
$L__BB0_22:
	setp.lt.s32 	%p19, %r151, 1;
	@%p19 bra 	$L__BB0_30;
	add.s32 	%r149, %r143, 1;
	setp.ge.u32 	%p20, %r149, %r3;
	mov.b32 	%r150, -1;
	@%p20 bra 	$L__BB0_28;
	mov.u32 	%r148, %r1;
$L__BB0_25:
	add.s32 	%r148, %r148, 1;
	mul.wide.u32 	%rd24, %r148, 4;
	add.s64 	%rd25, %rd2, %rd24;
	ld.global.u32 	%r124, [%rd25];
	setp.lt.s32 	%p21, %r124, 0;
	@%p21 bra 	$L__BB0_27;
	sub.s32 	%r150, %r148, %r143;
	bra.uni 	$L__BB0_28;
$L__BB0_27:
	setp.ne.s32 	%p22, %r148, 0;
	selp.u32 	%r126, 1, 0, %p22;
	add.s32 	%r149, %r149, %r126;
	setp.lt.u32 	%p23, %r149, %r3;
	@%p23 bra 	$L__BB0_25;
$L__BB0_28:
	bar.sync 	0;
	ld.global.u32 	%r151, [%rd10];
	setp.gt.u32 	%p24, %r150, %r151;
	@%p24 bra 	$L__BB0_30;
	add.s32 	%r151, %r150, -1;
	st.global.u32 	[%rd10], %r151;
$L__BB0_30:
	setp.lt.s32 	%p25, %r151, 0;
	@%p25 bra 	$L__BB0_33;
	add.s32 	%r53, %r151, %r1;
	add.s32 	%r127, %r151, %r143;
	add.s64 	%rd27, %rd1, %rd21;
	mov.b32 	%r128, -1;
	st.global.u32 	[%rd27], %r128;
	setp.ge.u32 	%p26, %r127, %r3;
	@%p26 bra 	$L__BB0_33;
	ld.global.u32 	%r129, [%rd10];
	mul.wide.u32 	%rd28, %r53, 4;
	add.s64 	%rd29, %rd1, %rd28;
	st.global.u32 	[%rd29], %r129;
$L__BB0_33:
	ret;

}
	// .globl	_Z28cuda_calculate_model_densityjPiPjjS0_
.visible .entry _Z28cuda_calculate_model_densityjPiPjjS0_(
	.param .u32 _Z28cuda_calculate_model_densityjPiPjjS0__param_0,
	.param .u64 .ptr .align 1 _Z28cuda_calculate_model_densityjPiPjjS0__param_1,
	.param .u64 .ptr .align 1 _Z28cuda_calculate_model_densityjPiPjjS0__param_2,
	.param .u32 _Z28cuda_calculate_model_densityjPiPjjS0__param_3,
	.param .u64 .ptr .align 1 _Z28cuda_calculate_model_densityjPiPjjS0__param_4
)
{
	.reg .pred 	%p<12>;
	.reg .b32 	%r<111>;
	.reg .b64 	%rd<26>;

	ld.param.u32 	%r34, [_Z28cuda_calculate_model_densityjPiPjjS0__param_0];
	ld.param.u64 	%rd8, [_Z28cuda_calculate_model_densityjPiPjjS0__param_1];
	ld.param.u64 	%rd10, [_Z28cuda_calculate_model_densityjPiPjjS0__param_2];
	ld.param.u64 	%rd9, [_Z28cuda_calculate_model_densityjPiPjjS0__param_4];
	cvta.to.global.u64 	%rd1, %rd10;
	mov.u32 	%r35, %tid.x;
	mov.u32 	%r1, %ctaid.x;
	mov.u32 	%r36, %ntid.x;
	mad.lo.s32 	%r110, %r1, %r36, %r35;
	div.u32 	%r3, %r1, %r34;
	mul.wide.u32 	%rd11, %r3, 4;
	add.s64 	%rd12, %rd1, %rd11;
	ld.global.u32 	%r4, [%rd12];
	setp.gt.u32 	%p1, %r34, %r1;
	@%p1 bra 	$L__BB1_13;
	max.u32 	%r5, %r3, 1;
	and.b32  	%r6, %r5, 15;
	setp.lt.u32 	%p2, %r3, 16;
	mov.b32 	%r103, 0;
	@%p2 bra 	$L__BB1_4;
	and.b32  	%r103, %r5, 2147483632;
	neg.s32 	%r97, %r103;
	add.s64 	%rd24, %rd1, 32;
$L__BB1_3:
	.pragma "nounroll";
	ld.global.u32 	%r39, [%rd24+-32];
	ld.global.u32 	%r40, [%rd24+-28];
	add.s32 	%r41, %r39, %r40;
	ld.global.u32 	%r42, [%rd24+-24];
	add.s32 	%r43, %r41, %r42;
	ld.global.u32 	%r44, [%rd24+-20];
	add.s32 	%r45, %r43, %r44;
	ld.global.u32 	%r46, [%rd24+-16];
	add.s32 	%r47, %r45, %r46;
	ld.global.u32 	%r48, [%rd24+-12];
	add.s32 	%r49, %r47, %r48;
	ld.global.u32 	%r50, [%rd24+-8];
	add.s32 	%r51, %r49, %r50;
	ld.global.u32 	%r52, [%rd24+-4];
	add.s32 	%r53, %r51, %r52;
	ld.global.u32 	%r54, [%rd24];
	add.s32 	%r55, %r53, %r54;
	ld.global.u32 	%r56, [%rd24+4];
	add.s32 	%r57, %r55, %r56;
	ld.global.u32 	%r58, [%rd24+8];
	add.s32 	%r59, %r57, %r58;
	ld.global.u32 	%r60, [%rd24+12];
	add.s32 	%r61, %r59, %r60;
	ld.global.u32 	%r62, [%rd24+16];
	add.s32 	%r63, %r61, %r62;
	ld.global.u32 	%r64, [%rd24+20];
	add.s32 	%r65, %r63, %r64;
	ld.global.u32 	%r66, [%rd24+24];
	add.s32 	%r67, %r65, %r66;
	ld.global.u32 	%r68, [%rd24+28];
	add.s32 	%r69, %r67, %r68;
	sub.s32 	%r110, %r110, %r69;
	add.s32 	%r97, %r97, 16;
	add.s64 	%rd24, %rd24, 64;
	setp.ne.s32 	%p3, %r97, 0;
	@%p3 bra 	$L__BB1_3;
$L__BB1_4:
	setp.eq.s32 	%p4, %r6, 0;
	@%p4 bra 	$L__BB1_13;
	and.b32  	%r16, %r5, 7;
	setp.lt.u32 	%p5, %r6, 8;
	@%p5 bra 	$L__BB1_7;
	mul.wide.u32 	%rd13, %r103, 4;
	add.s64 	%rd14, %rd1, %rd13;
	ld.global.u32 	%r71, [%rd14];
	ld.global.u32 	%r72, [%rd14+4];
	add.s32 	%r73, %r71, %r72;
	ld.global.u32 	%r74, [%rd14+8];
	add.s32 	%r75, %r73, %r74;
	ld.global.u32 	%r76, [%rd14+12];
	add.s32 	%r77, %r75, %r76;
	ld.global.u32 	%r78, [%rd14+16];
	add.s32 	%r79, %r77, %r78;
	ld.global.u32 	%r80, [%rd14+20];
	add.s32 	%r81, %r79, %r80;
	ld.global.u32 	%r82, [%rd14+24];
	add.s32 	%r83, %r81, %r82;
	ld.global.u32 	%r84, [%rd14+28];
	add.s32 	%r85, %r83, %r84;
	sub.s32 	%r110, %r110, %r85;
	add.s32 	%r103, %r103, 8;
$L__BB1_7:
	setp.eq.s32 	%p6, %r16, 0;
	@%p6 bra 	$L__BB1_13;
	and.b32  	%r22, %r5, 3;
	setp.lt.u32 	%p7, %r16, 4;
	@%p7 bra 	$L__BB1_10;
	mul.wide.u32 	%rd15, %r103, 4;
	add.s64 	%rd16, %rd1, %rd15;
	ld.global.u32 	%r87, [%rd16];
	ld.global.u32 	%r88, [%rd16+4];
	add.s32 	%r89, %r87, %r88;
	ld.global.u32 	%r90, [%rd16+8];
	add.s32 	%r91, %r89, %r90;
	ld.global.u32 	%r92, [%rd16+12];
	add.s32 	%r93, %r91, %r92;
	sub.s32 	%r110, %r110, %r93;
	add.s32 	%r103, %r103, 4;
$L__BB1_10:
	setp.eq.s32 	%p8, %r22, 0;
	@%p8 bra 	$L__BB1_13;
	mul.wide.u32 	%rd17, %r103, 4;
	add.s64 	%rd25, %rd1, %rd17;
	neg.s32 	%r108, %r22;
$L__BB1_12:
	.pragma "nounroll";
	ld.global.u32 	%r94, [%rd25];
	sub.s32 	%r110, %r110, %r94;
	add.s64 	%rd25, %rd25, 4;
	add.s32 	%r108, %r108, 1;
	setp.ne.s32 	%p9, %r108, 0;
	@%p9 bra 	$L__BB1_12;
$L__BB1_13:
	setp.ge.u32 	%p10, %r110, %r4;
	@%p10 bra 	$L__BB1_16;
	cvta.to.global.u64 	%rd18, %rd8;
	mul.wide.u32 	%rd19, %r110, 4;
	add.s64 	%rd20, %rd18, %rd19;
	ld.global.u32 	%r95, [%rd20];
	setp.lt.s32 	%p11, %r95, 0;
	@%p11 bra 	$L__BB1_16;
	cvta.to.global.u64 	%rd21, %rd9;
	mul.wide.u32 	%rd22, %r1, 4;
	add.s64 	%rd23, %rd21, %rd22;
	atom.global.add.u32 	%r96, [%rd23], 1;
$L__BB1_16:
	ret;

}


// ===== COMPILED SASS (sm_100) =====

	.target	sm_100

	.elftype	@"ET_EXEC"


//--------------------- .note.nv.tkinfo           --------------------------
	.section	.note.nv.tkinfo,"",@"SHT_NOTE"
	.sectionflags	@"SHF_NOTE_NV_TKINFO"
	.tkinfo
        /*0018*/ 	.word	0x00000002
        /*0030*/ 	.string	""
        /*0030*/ 	.string	"ptxas"
        /*0030*/ 	.string	"Cuda compilation tools, release 13.0, V13.0.88"
        /*0030*/ 	.string	"Build cuda_13.0.r13.0/compiler.36424714_0"
        /*0030*/ 	.string	"-arch sm_100 -m 64 "



//--------------------- .note.nv.cuinfo           --------------------------
	.section	.note.nv.cuinfo,"",@"SHT_NOTE"
	.sectionflags	@"SHF_NOTE_NV_CUINFO"
        /*0018*/ 	.short	0x0002
        /*001a*/ 	.short	0x0064
        /*001c*/ 	.short	0x0082
	.zero		2


//--------------------- .nv.info                  --------------------------
	.section	.nv.info,"",@"SHT_CUDA_INFO"
	.align	4


	//----- nvinfo : EIATTR_REGCOUNT
	.align		4
        /*0000*/ 	.byte	0x04, 0x2f
        /*0002*/ 	.short	(.L_1 - .L_0)
	.align		4
.L_0:
        /*0004*/ 	.word	index@(_Z16cuda_apply_rulesjPiS_Pjjj)
        /*0008*/ 	.word	0x0000001d


	//----- nvinfo : EIATTR_FRAME_SIZE
	.align		4
.L_1:
        /*000c*/ 	.byte	0x04, 0x11
        /*000e*/ 	.short	(.L_3 - .L_2)
	.align		4
.L_2:
        /*0010*/ 	.word	index@(_Z16cuda_apply_rulesjPiS_Pjjj)
        /*0014*/ 	.word	0x00000000


	//----- nvinfo : EIATTR_REGCOUNT
	.align		4
.L_3:
        /*0018*/ 	.byte	0x04, 0x2f
        /*001a*/ 	.short	(.L_5 - .L_4)
	.align		4
.L_4:
        /*001c*/ 	.word	index@(_Z28cuda_calculate_model_densityjPiPjjS0_)
        /*0020*/ 	.word	0x0000001d


	//----- nvinfo : EIATTR_FRAME_SIZE
	.align		4
.L_5:
        /*0024*/ 	.byte	0x04, 0x11
        /*0026*/ 	.short	(.L_7 - .L_6)
	.align		4
.L_6:
        /*0028*/ 	.word	index@(_Z28cuda_calculate_model_densityjPiPjjS0_)
        /*002c*/ 	.word	0x00000000


	//----- nvinfo : EIATTR_MIN_STACK_SIZE
	.align		4
.L_7:
        /*0030*/ 	.byte	0x04, 0x12
        /*0032*/ 	.short	(.L_9 - .L_8)
	.align		4
.L_8:
        /*0034*/ 	.word	index@(_Z28cuda_calculate_model_densityjPiPjjS0_)
        /*0038*/ 	.word	0x00000000


	//----- nvinfo : EIATTR_MIN_STACK_SIZE
	.align		4
.L_9:
        /*003c*/ 	.byte	0x04, 0x12
        /*003e*/ 	.short	(.L_11 - .L_10)
	.align		4
.L_10:
        /*0040*/ 	.word	index@(_Z16cuda_apply_rulesjPiS_Pjjj)
        /*0044*/ 	.word	0x00000000
.L_11:


//--------------------- .nv.compat                --------------------------
	.section	.nv.compat,"",@"SHT_CUDA_COMPAT_INFO"
	.align	4
        /*0000*/ 	.byte	0x02, 0x09, 0x00, 0x00, 0x02, 0x02, 0x01, 0x00, 0x02, 0x05, 0x05, 0x00, 0x03, 0x07, 0x01, 0x01
        /*0010*/ 	.byte	0x02, 0x03, 0x00, 0x00, 0x02, 0x06, 0x01, 0x00, 0x04, 0x0b, 0x08, 0x00, 0x09, 0x00, 0x00, 0x00
        /*0020*/ 	.byte	0x00, 0x00, 0x00, 0x00


//--------------------- .nv.info._Z28cuda_calculate_model_densityjPiPjjS0_ --------------------------
	.section	.nv.info._Z28cuda_calculate_model_densityjPiPjjS0_,"",@"SHT_CUDA_INFO"
	.sectionflags	@""
	.align	4


	//----- nvinfo : EIATTR_CUDA_API_VERSION
	.align		4
        /*0000*/ 	.byte	0x04, 0x37
        /*0002*/ 	.short	(.L_13 - .L_12)
.L_12:
        /*0004*/ 	.word	0x00000082


	//----- nvinfo : EIATTR_KPARAM_INFO
	.align		4
.L_13:
        /*0008*/ 	.byte	0x04, 0x17
        /*000a*/ 	.short	(.L_15 - .L_14)
.L_14:
        /*000c*/ 	.word	0x00000000
        /*0010*/ 	.short	0x0004
        /*0012*/ 	.short	0x0020
        /*0014*/ 	.byte	0x00, 0xf5, 0x21, 0x00


	//----- nvinfo : EIATTR_KPARAM_INFO
	.align		4
.L_15:
        /*0018*/ 	.byte	0x04, 0x17
        /*001a*/ 	.short	(.L_17 - .L_16)
.L_16:
        /*001c*/ 	.word	0x00000000
        /*0020*/ 	.short	0x0003
        /*0022*/ 	.short	0x0018
        /*0024*/ 	.byte	0x00, 0xf0, 0x11, 0x00


	//----- nvinfo : EIATTR_KPARAM_INFO
	.align		4
.L_17:
        /*0028*/ 	.byte	0x04, 0x17
        /*002a*/ 	.short	(.L_19 - .L_18)
.L_18:
        /*002c*/ 	.word	0x00000000
        /*0030*/ 	.short	0x0002
        /*0032*/ 	.short	0x0010
        /*0034*/ 	.byte	0x00, 0xf5, 0x21, 0x00


	//----- nvinfo : EIATTR_KPARAM_INFO
	.align		4
.L_19:
        /*0038*/ 	.byte	0x04, 0x17
        /*003a*/ 	.short	(.L_21 - .L_20)
.L_20:
        /*003c*/ 	.word	0x00000000
        /*0040*/ 	.short	0x0001
        /*0042*/ 	.short	0x0008
        /*0044*/ 	.byte	0x00, 0xf5, 0x21, 0x00


	//----- nvinfo : EIATTR_KPARAM_INFO
	.align		4
.L_21:
        /*0048*/ 	.byte	0x04, 0x17
        /*004a*/ 	.short	(.L_23 - .L_22)
.L_22:
        /*004c*/ 	.word	0x00000000
        /*0050*/ 	.short	0x0000
        /*0052*/ 	.short	0x0000
        /*0054*/ 	.byte	0x00, 0xf0, 0x11, 0x00


	//----- nvinfo : EIATTR_SPARSE_MMA_MASK
	.align		4
.L_23:
        /*0058*/ 	.byte	0x03, 0x50
        /*005a*/ 	.short	0x0000


	//----- nvinfo : EIATTR_MAXREG_COUNT
	.align		4
        /*005c*/ 	.byte	0x03, 0x1b
        /*005e*/ 	.short	0x00ff


	//----- nvinfo : EIATTR_MERCURY_ISA_VERSION
	.align		4
        /*0060*/ 	.byte	0x03, 0x5f
        /*0062*/ 	.short	0x0101


	//----- nvinfo : EIATTR_INT_WARP_WIDE_INSTR_OFFSETS
	.align		4
        /*0064*/ 	.byte	0x04, 0x31
        /*0066*/ 	.short	(.L_25 - .L_24)


	//   ....[0]....
.L_24:
        /*0068*/ 	.word	0x000007f0


	//----- nvinfo : EIATTR_VRC_CTA_INIT_COUNT
	.align		4
.L_25:
        /*006c*/ 	.byte	0x02, 0x4a
	.zero		1
	.zero		1


	//----- nvinfo : EIATTR_EXIT_INSTR_OFFSETS
	.align		4
        /*0070*/ 	.byte	0x04, 0x1c
        /*0072*/ 	.short	(.L_27 - .L_26)


	//   ....[0]....
.L_26:
        /*0074*/ 	.word	0x00000770


	//   ....[1]....
        /*0078*/ 	.word	0x000007c0


	//   ....[2]....
        /*007c*/ 	.word	0x00000850


	//----- nvinfo : EIATTR_CBANK_PARAM_SIZE
	.align		4
.L_27:
        /*0080*/ 	.byte	0x03, 0x19
        /*0082*/ 	.short	0x0028


	//----- nvinfo : EIATTR_PARAM_CBANK
	.align		4
        /*0084*/ 	.byte	0x04, 0x0a
        /*0086*/ 	.short	(.L_29 - .L_28)
	.align		4
.L_28:
        /*0088*/ 	.word	index@(.nv.constant0._Z28cuda_calculate_model_densityjPiPjjS0_)
        /*008c*/ 	.short	0x0380
        /*008e*/ 	.short	0x0028


	//----- nvinfo : EIATTR_SW_WAR
	.align		4
.L_29:
        /*0090*/ 	.byte	0x04, 0x36
        /*0092*/ 	.short	(.L_31 - .L_30)
.L_30:
        /*0094*/ 	.word	0x00000008
.L_31:


//--------------------- .nv.info._Z16cuda_apply_rulesjPiS_Pjjj --------------------------
	.section	.nv.info._Z16cuda_apply_rulesjPiS_Pjjj,"",@"SHT_CUDA_INFO"
	.sectionflags	@""
	.align	4


	//----- nvinfo : EIATTR_CUDA_API_VERSION
	.align		4
        /*0000*/ 	.byte	0x04, 0x37
        /*0002*/ 	.short	(.L_33 - .L_32)
.L_32:
        /*0004*/ 	.word	0x00000082


	//----- nvinfo : EIATTR_KPARAM_INFO
	.align		4
.L_33:
        /*0008*/ 	.byte	0x04, 0x17
        /*000a*/ 	.short	(.L_35 - .L_34)
.L_34:
        /*000c*/ 	.word	0x00000000
        /*0010*/ 	.short	0x0005
        /*0012*/ 	.short	0x0024
        /*0014*/ 	.byte	0x00, 0xf0, 0x11, 0x00


	//----- nvinfo : EIATTR_KPARAM_INFO
	.align		4
.L_35:
        /*0018*/ 	.byte	0x04, 0x17
        /*001a*/ 	.short	(.L_37 - .L_36)
.L_36:
        /*001c*/ 	.word	0x00000000
        /*0020*/ 	.short	0x0004
        /*0022*/ 	.short	0x0020
        /*0024*/ 	.byte	0x00, 0xf0, 0x11, 0x00


	//----- nvinfo : EIATTR_KPARAM_INFO
	.align		4
.L_37:
        /*0028*/ 	.byte	0x04, 0x17
        /*002a*/ 	.short	(.L_39 - .L_38)
.L_38:
        /*002c*/ 	.word	0x00000000
        /*0030*/ 	.short	0x0003
        /*0032*/ 	.short	0x0018
        /*0034*/ 	.byte	0x00, 0xf5, 0x21, 0x00


	//----- nvinfo : EIATTR_KPARAM_INFO
	.align		4
.L_39:
        /*0038*/ 	.byte	0x04, 0x17
        /*003a*/ 	.short	(.L_41 - .L_40)
.L_40:
        /*003c*/ 	.word	0x00000000
        /*0040*/ 	.short	0x0002
        /*0042*/ 	.short	0x0010
        /*0044*/ 	.byte	0x00, 0xf5, 0x21, 0x00


	//----- nvinfo : EIATTR_KPARAM_INFO
	.align		4
.L_41:
        /*0048*/ 	.byte	0x04, 0x17
        /*004a*/ 	.short	(.L_43 - .L_42)
.L_42:
        /*004c*/ 	.word	0x00000000
        /*0050*/ 	.short	0x0001
        /*0052*/ 	.short	0x0008
        /*0054*/ 	.byte	0x00, 0xf5, 0x21, 0x00


	//----- nvinfo : EIATTR_KPARAM_INFO
	.align		4
.L_43:
        /*0058*/ 	.byte	0x04, 0x17
        /*005a*/ 	.short	(.L_45 - .L_44)
.L_44:
        /*005c*/ 	.word	0x00000000
        /*0060*/ 	.short	0x0000
        /*0062*/ 	.short	0x0000
        /*0064*/ 	.byte	0x00, 0xf0, 0x11, 0x00


	//----- nvinfo : EIATTR_SPARSE_MMA_MASK
	.align		4
.L_45:
        /*0068*/ 	.byte	0x03, 0x50
        /*006a*/ 	.short	0x0000


	//----- nvinfo : EIATTR_MAXREG_COUNT
	.align		4
        /*006c*/ 	.byte	0x03, 0x1b
        /*006e*/ 	.short	0x00ff


	//----- nvinfo : EIATTR_NUM_BARRIERS
	.align		4
        /*0070*/ 	.byte	0x02, 0x4c
        /*0072*/ 	.byte	0x01
	.zero		1


	//----- nvinfo : EIATTR_MERCURY_ISA_VERSION
	.align		4
        /*0074*/ 	.byte	0x03, 0x5f
        /*0076*/ 	.short	0x0101


	//----- nvinfo : EIATTR_VRC_CTA_INIT_COUNT
	.align		4
        /*0078*/ 	.byte	0x02, 0x4a
	.zero		1
	.zero		1


	//----- nvinfo : EIATTR_EXIT_INSTR_OFFSETS
	.align		4
        /*007c*/ 	.byte	0x04, 0x1c
        /*007e*/ 	.short	(.L_47 - .L_46)


	//   ....[0]....
.L_46:
        /*0080*/ 	.word	0x000007a0


	//   ....[1]....
        /*0084*/ 	.word	0x00000be0


	//   ....[2]....
        /*0088*/ 	.word	0x00000c50


	//   ....[3]....
        /*008c*/ 	.word	0x00000ca0


	//----- nvinfo : EIATTR_CRS_STACK_SIZE
	.align		4
.L_47:
        /*0090*/ 	.byte	0x04, 0x1e
        /*0092*/ 	.short	(.L_49 - .L_48)
.L_48:
        /*0094*/ 	.word	0x00000000


	//----- nvinfo : EIATTR_CBANK_PARAM_SIZE
	.align		4
.L_49:
        /*0098*/ 	.byte	0x03, 0x19
        /*009a*/ 	.short	0x0028


	//----- nvinfo : EIATTR_PARAM_CBANK
	.align		4
        /*009c*/ 	.byte	0x04, 0x0a
        /*009e*/ 	.short	(.L_51 - .L_50)
	.align		4
.L_50:
        /*00a0*/ 	.word	index@(.nv.constant0._Z16cuda_apply_rulesjPiS_Pjjj)
        /*00a4*/ 	.short	0x0380
        /*00a6*/ 	.short	0x0028


	//----- nvinfo : EIATTR_SW_WAR
	.align		4
.L_51:
        /*00a8*/ 	.byte	0x04, 0x36
        /*00aa*/ 	.short	(.L_53 - .L_52)
.L_52:
        /*00ac*/ 	.word	0x00000008
.L_53:


//--------------------- .nv.callgraph             --------------------------
	.section	.nv.callgraph,"",@"SHT_CUDA_CALLGRAPH"
	.align	4
	.sectionentsize	8
	.align		4
        /*0000*/ 	.word	0x00000000
	.align		4
        /*0004*/ 	.word	0xffffffff
	.align		4
        /*0008*/ 	.word	0x00000000
	.align		4
        /*000c*/ 	.word	0xfffffffe
	.align		4
        /*0010*/ 	.word	0x00000000
	.align		4
        /*0014*/ 	.word	0xfffffffd
	.align		4
        /*0018*/ 	.word	0x00000000
	.align		4
        /*001c*/ 	.word	0xfffffffc


//--------------------- .text._Z28cuda_calculate_model_densityjPiPjjS0_ --------------------------
	.section	.text._Z28cuda_calculate_model_densityjPiPjjS0_,"ax",@progbits
	.align	128
        .global         _Z28cuda_calculate_model_densityjPiPjjS0_
        .type           _Z28cuda_calculate_model_densityjPiPjjS0_,@function
        .size           _Z28cuda_calculate_model_densityjPiPjjS0_,(.L_x_24 - _Z28cuda_calculate_model_densityjPiPjjS0_)
        .other          _Z28cuda_calculate_model_densityjPiPjjS0_,@"STO_CUDA_ENTRY STV_DEFAULT"
_Z28cuda_calculate_model_densityjPiPjjS0_:
.text._Z28cuda_calculate_model_densityjPiPjjS0_:
[----:B------:R-:W-:Y:S01]  /*0000*/  LDC R1, c[0x0][0x37c] ;  /* 0x0000df00ff017b82 */ /* 0x000fe20000000800 */
[----:B------:R-:W0:Y:S01]  /*0010*/  LDCU UR5, c[0x0][0x380] ;  /* 0x00007000ff0577ac */ /* 0x000e220008000800 */
[----:B------:R-:W1:Y:S01]  /*0020*/  S2R R0, SR_CTAID.X ;  /* 0x0000000000007919 */ /* 0x000e620000002500 */
[----:B------:R-:W2:Y:S01]  /*0030*/  LDCU.64 UR6, c[0x0][0x358] ;  /* 0x00006b00ff0677ac */ /* 0x000ea20008000a00 */
[----:B0-----:R-:W0:Y:S01]  /*0040*/  I2F.U32.RP R4, UR5 ;  /* 0x0000000500047d06 */ /* 0x001e220008209000 */
[----:B------:R-:W-:-:S07]  /*0050*/  ISETP.NE.U32.AND P2, PT, RZ, UR5, PT ;  /* 0x00000005ff007c0c */ /* 0x000fce000bf45070 */
[----:B0-----:R-:W0:Y:S02]  /*0060*/  MUFU.RCP R4, R4 ;  /* 0x0000000400047308 */ /* 0x001e240000001000 */
[----:B0-----:R-:W-:-:S06]  /*0070*/  VIADD R2, R4, 0xffffffe ;  /* 0x0ffffffe04027836 */ /* 0x001fcc0000000000 */
[----:B------:R0:W3:Y:S02]  /*0080*/  F2I.FTZ.U32.TRUNC.NTZ R3, R2 ;  /* 0x0000000200037305 */ /* 0x0000e4000021f000 */
[----:B0-----:R-:W-:Y:S02]  /*0090*/  IMAD.MOV.U32 R2, RZ, RZ, RZ ;  /* 0x000000ffff027224 */ /* 0x001fe400078e00ff */
[----:B---3--:R-:W-:-:S04]  /*00a0*/  IMAD.MOV R5, RZ, RZ, -R3 ;  /* 0x000000ffff057224 */ /* 0x008fc800078e0a03 */
[----:B------:R-:W-:-:S04]  /*00b0*/  IMAD R5, R5, UR5, RZ ;  /* 0x0000000505057c24 */ /* 0x000fc8000f8e02ff */
[----:B------:R-:W-:-:S06]  /*00c0*/  IMAD.HI.U32 R3, R3, R5, R2 ;  /* 0x0000000503037227 */ /* 0x000fcc00078e0002 */
[----:B-1----:R-:W-:-:S04]  /*00d0*/  IMAD.HI.U32 R9, R3, R0, RZ ;  /* 0x0000000003097227 */ /* 0x002fc800078e00ff */
[----:B------:R-:W-:-:S04]  /*00e0*/  IMAD.MOV R3, RZ, RZ, -R9 ;  /* 0x000000ffff037224 */ /* 0x000fc800078e0a09 */
[----:B------:R-:W-:Y:S02]  /*00f0*/  IMAD R4, R3, UR5, R0 ;  /* 0x0000000503047c24 */ /* 0x000fe4000f8e0200 */
[----:B------:R-:W0:Y:S03]  /*0100*/  LDC.64 R2, c[0x0][0x390] ;  /* 0x0000e400ff027b82 */ /* 0x000e260000000a00 */
[----:B------:R-:W-:-:S13]  /*0110*/  ISETP.GE.U32.AND P0, PT, R4, UR5, PT ;  /* 0x0000000504007c0c */ /* 0x000fda000bf06070 */
[----:B------:R-:W-:Y:S02]  /*0120*/  @P0 VIADD R4, R4, -UR5 ;  /* 0x8000000504040c36 */ /* 0x000fe40008000000 */
[----:B------:R-:W-:-:S03]  /*0130*/  @P0 VIADD R9, R9, 0x1 ;  /* 0x0000000109090836 */ /* 0x000fc60000000000 */
[----:B------:R-:W-:-:S13]  /*0140*/  ISETP.GE.U32.AND P1, PT, R4, UR5, PT ;  /* 0x0000000504007c0c */ /* 0x000fda000bf26070 */
[----:B------:R-:W-:Y:S01]  /*0150*/  @P1 VIADD R9, R9, 0x1 ;  /* 0x0000000109091836 */ /* 0x000fe20000000000 */
[----:B------:R-:W-:-:S05]  /*0160*/  @!P2 LOP3.LUT R9, RZ, UR5, RZ, 0x33, !PT ;  /* 0x00000005ff09ac12 */ /* 0x000fca000f8e33ff */
[----:B0-----:R-:W-:-:S05]  /*0170*/  IMAD.WIDE.U32 R4, R9, 0x4, R2 ;  /* 0x0000000409047825 */ /* 0x001fca00078e0002 */
[----:B--2---:R0:W5:Y:S01]  /*0180*/  LDG.E R7, desc[UR6][R4.64] ;  /* 0x0000000604077981 */ /* 0x004162000c1e1900 */
[----:B------:R-:W1:Y:S01]  /*0190*/  LDCU UR4, c[0x0][0x360] ;  /* 0x00006c00ff0477ac */ /* 0x000e620008000800 */
[C---:B------:R-:W-:Y:S01]  /*01a0*/  ISETP.GE.U32.AND P0, PT, R0.reuse, UR5, PT ;  /* 0x0000000500007c0c */ /* 0x040fe2000bf06070 */
[----:B------:R-:W1:Y:S02]  /*01b0*/  S2R R11, SR_TID.X ;  /* 0x00000000000b7919 */ /* 0x000e640000002100 */
[----:B-1----:R-:W-:-:S10]  /*01c0*/  IMAD R6, R0, UR4, R11 ;  /* 0x0000000400067c24 */ /* 0x002fd4000f8e020b */
[----:B0-----:R-:W-:Y:S05]  /*01d0*/  @!P0 BRA `(.L_x_0) ;  /* 0x0000000400608947 */ /* 0x001fea0003800000 */
[C---:B------:R-:W-:Y:S02]  /*01e0*/  ISETP.GE.U32.AND P1, PT, R9.reuse, 0x10, PT ;  /* 0x000000100900780c */ /* 0x040fe40003f26070 */
[----:B------:R-:W-:Y:S01]  /*01f0*/  VIMNMX.U32 R8, PT, PT, R9, 0x1, !PT ;  /* 0x0000000109087848 */ /* 0x000fe20007fe0000 */
[----:B------:R-:W-:-:S03]  /*0200*/  IMAD.MOV.U32 R9, RZ, RZ, RZ ;  /* 0x000000ffff097224 */ /* 0x000fc600078e00ff */
[----:B------:R-:W-:-:S04]  /*0210*/  LOP3.LUT R24, R8, 0xf, RZ, 0xc0, !PT ;  /* 0x0000000f08187812 */ /* 0x000fc800078ec0ff */
[----:B------:R-:W-:-:S03]  /*0220*/  ISETP.NE.AND P0, PT, R24, RZ, PT ;  /* 0x000000ff1800720c */ /* 0x000fc60003f05270 */
[----:B------:R-:W-:Y:S10]  /*0230*/  @!P1 BRA `(.L_x_1) ;  /* 0x0000000000989947 */ /* 0x000ff40003800000 */
[----:B------:R-:W0:Y:S01]  /*0240*/  LDCU.64 UR4, c[0x0][0x390] ;  /* 0x00007200ff0477ac */ /* 0x000e220008000a00 */
[----:B------:R-:W-:-:S05]  /*0250*/  LOP3.LUT R9, R8, 0x7ffffff0, RZ, 0xc0, !PT ;  /* 0x7ffffff008097812 */ /* 0x000fca00078ec0ff */
[----:B------:R-:W-:Y:S01]  /*0260*/  IMAD.MOV R14, RZ, RZ, -R9 ;  /* 0x000000ffff0e7224 */ /* 0x000fe200078e0a09 */
[----:B0-----:R-:W-:-:S04]  /*0270*/  UIADD3 UR4, UP0, UPT, UR4, 0x20, URZ ;  /* 0x0000002004047890 */ /* 0x001fc8000ff1e0ff */
[----:B------:R-:W-:Y:S02]  /*0280*/  UIADD3.X UR5, UPT, UPT, URZ, UR5, URZ, UP0, !UPT ;  /* 0x00000005ff057290 */ /* 0x000fe400087fe4ff */
[----:B------:R-:W-:-:S04]  /*0290*/  IMAD.U32 R13, RZ, RZ, UR4 ;  /* 0x00000004ff0d7e24 */ /* 0x000fc8000f8e00ff */
[----:B------:R-:W-:-:S07]  /*02a0*/  IMAD.U32 R12, RZ, RZ, UR5 ;  /* 0x00000005ff0c7e24 */ /* 0x000fce000f8e00ff */
.L_x_2:
[----:B------:R-:W-:Y:S02]  /*02b0*/  IMAD.MOV.U32 R4, RZ, RZ, R13 ;  /* 0x000000ffff047224 */ /* 0x000fe400078e000d */
[----:B------:R-:W-:-:S05]  /*02c0*/  IMAD.MOV.U32 R5, RZ, RZ, R12 ;  /* 0x000000ffff057224 */ /* 0x000fca00078e000c */
[----:B------:R-:W2:Y:S04]  /*02d0*/  LDG.E R19, desc[UR6][R4.64+-0x20] ;  /* 0xffffe00604137981 */ /* 0x000ea8000c1e1900 */
[----:B------:R-:W2:Y:S04]  /*02e0*/  LDG.E R20, desc[UR6][R4.64+-0x1c] ;  /* 0xffffe40604147981 */ /* 0x000ea8000c1e1900 */
[----:B------:R-:W2:Y:S04]  /*02f0*/  LDG.E R21, desc[UR6][R4.64+-0x18] ;  /* 0xffffe80604157981 */ /* 0x000ea8000c1e1900 */
[----:B------:R-:W3:Y:S04]  /*0300*/  LDG.E R23, desc[UR6][R4.64+-0x14] ;  /* 0xffffec0604177981 */ /* 0x000ee8000c1e1900 */
[----:B------:R-:W3:Y:S04]  /*0310*/  LDG.E R22, desc[UR6][R4.64+-0x10] ;  /* 0xfffff00604167981 */ /* 0x000ee8000c1e1900 */
[----:B------:R-:W4:Y:S04]  /*0320*/  LDG.E R25, desc[UR6][R4.64+-0xc] ;  /* 0xfffff40604197981 */ /* 0x000f28000c1e1900 */
        /* <DEDUP_REMOVED lines=8> */
[----:B------:R-:W4:Y:S01]  /*03b0*/  LDG.E R12, desc[UR6][R4.64+0x18] ;  /* 0x00001806040c7981 */ /* 0x000f22000c1e1900 */
[----:B--2---:R-:W-:-:S03]  /*03c0*/  IADD3 R20, PT, PT, R21, R19, R20 ;  /* 0x0000001315147210 */ /* 0x004fc60007ffe014 */
[----:B------:R-:W2:Y:S01]  /*03d0*/  LDG.E R19, desc[UR6][R4.64+0x1c] ;  /* 0x00001c0604137981 */ /* 0x000ea2000c1e1900 */
[----:B------:R-:W-:Y:S01]  /*03e0*/  VIADD R14, R14, 0x10 ;  /* 0x000000100e0e7836 */ /* 0x000fe20000000000 */
[----:B---3--:R-:W-:-:S04]  /*03f0*/  IADD3 R20, PT, PT, R22, R20, R23 ;  /* 0x0000001416147210 */ /* 0x008fc80007ffe017 */
[----:B------:R-:W-:Y:S02]  /*0400*/  ISETP.NE.AND P1, PT, R14, RZ, PT ;  /* 0x000000ff0e00720c */ /* 0x000fe40003f25270 */
[----:B----4-:R-:W-:-:S04]  /*0410*/  IADD3 R20, PT, PT, R26, R20, R25 ;  /* 0x000000141a147210 */ /* 0x010fc80007ffe019 */
[----:B------:R-:W-:-:S04]  /*0420*/  IADD3 R17, PT, PT, R17, R20, R18 ;  /* 0x0000001411117210 */ /* 0x000fc80007ffe012 */
[----:B------:R-:W-:-:S04]  /*0430*/  IADD3 R15, PT, PT, R15, R17, R16 ;  /* 0x000000110f0f7210 */ /* 0x000fc80007ffe010 */
[----:B------:R-:W-:Y:S02]  /*0440*/  IADD3 R10, PT, PT, R13, R15, R10 ;  /* 0x0000000f0d0a7210 */ /* 0x000fe40007ffe00a */
[----:B------:R-:W-:Y:S02]  /*0450*/  IADD3 R13, P2, PT, R4, 0x40, RZ ;  /* 0x00000040040d7810 */ /* 0x000fe40007f5e0ff */
[----:B------:R-:W-:-:S03]  /*0460*/  IADD3 R10, PT, PT, R12, R10, R11 ;  /* 0x0000000a0c0a7210 */ /* 0x000fc60007ffe00b */
[----:B------:R-:W-:Y:S01]  /*0470*/  IMAD.X R12, RZ, RZ, R5, P2 ;  /* 0x000000ffff0c7224 */ /* 0x000fe200010e0605 */
[----:B--2---:R-:W-:Y:S01]  /*0480*/  IADD3 R6, PT, PT, R6, -R10, -R19 ;  /* 0x8000000a06067210 */ /* 0x004fe20007ffe813 */
[----:B------:R-:W-:Y:S06]  /*0490*/  @P1 BRA `(.L_x_2) ;  /* 0xfffffffc00841947 */ /* 0x000fec000383ffff */
.L_x_1:
[----:B------:R-:W-:Y:S05]  /*04a0*/  @!P0 BRA `(.L_x_0) ;  /* 0x0000000000ac8947 */ /* 0x000fea0003800000 */
[----:B------:R-:W-:Y:S02]  /*04b0*/  ISETP.GE.U32.AND P0, PT, R24, 0x8, PT ;  /* 0x000000081800780c */ /* 0x000fe40003f06070 */
[----:B------:R-:W-:-:S04]  /*04c0*/  LOP3.LUT R18, R8, 0x7, RZ, 0xc0, !PT ;  /* 0x0000000708127812 */ /* 0x000fc800078ec0ff */
[----:B------:R-:W-:-:S07]  /*04d0*/  ISETP.NE.AND P1, PT, R18, RZ, PT ;  /* 0x000000ff1200720c */ /* 0x000fce0003f25270 */
[----:B------:R-:W-:Y:S06]  /*04e0*/  @!P0 BRA `(.L_x_3) ;  /* 0x0000000000388947 */ /* 0x000fec0003800000 */
[----:B------:R-:W-:-:S05]  /*04f0*/  IMAD.WIDE.U32 R4, R9, 0x4, R2 ;  /* 0x0000000409047825 */ /* 0x000fca00078e0002 */
[----:B------:R-:W2:Y:S04]  /*0500*/  LDG.E R10, desc[UR6][R4.64] ;  /* 0x00000006040a7981 */ /* 0x000ea8000c1e1900 */
[----:B------:R-:W2:Y:S04]  /*0510*/  LDG.E R11, desc[UR6][R4.64+0x4] ;  /* 0x00000406040b7981 */ /* 0x000ea8000c1e1900 */
[----:B------:R-:W2:Y:S04]  /*0520*/  LDG.E R12, desc[UR6][R4.64+0x8] ;  /* 0x00000806040c7981 */ /* 0x000ea8000c1e1900 */
[----:B------:R-:W3:Y:S04]  /*0530*/  LDG.E R13, desc[UR6][R4.64+0xc] ;  /* 0x00000c06040d7981 */ /* 0x000ee8000c1e1900 */
[----:B------:R-:W3:Y:S04]  /*0540*/  LDG.E R14, desc[UR6][R4.64+0x10] ;  /* 0x00001006040e7981 */ /* 0x000ee8000c1e1900 */
[----:B------:R-:W4:Y:S04]  /*0550*/  LDG.E R15, desc[UR6][R4.64+0x14] ;  /* 0x00001406040f7981 */ /* 0x000f28000c1e1900 */
[----:B------:R-:W4:Y:S04]  /*0560*/  LDG.E R16, desc[UR6][R4.64+0x18] ;  /* 0x0000180604107981 */ /* 0x000f28000c1e1900 */
[----:B------:R-:W4:Y:S01]  /*0570*/  LDG.E R17, desc[UR6][R4.64+0x1c] ;  /* 0x00001c0604117981 */ /* 0x000f22000c1e1900 */
[----:B------:R-:W-:Y:S01]  /*0580*/  VIADD R9, R9, 0x8 ;  /* 0x0000000809097836 */ /* 0x000fe20000000000 */
[----:B--2---:R-:W-:-:S04]  /*0590*/  IADD3 R10, PT, PT, R12, R10, R11 ;  /* 0x0000000a0c0a7210 */ /* 0x004fc80007ffe00b */
[----:B---3--:R-:W-:-:S04]  /*05a0*/  IADD3 R10, PT, PT, R14, R10, R13 ;  /* 0x0000000a0e0a7210 */ /* 0x008fc80007ffe00d */
[----:B----4-:R-:W-:-:S04]  /*05b0*/  IADD3 R15, PT, PT, R16, R10, R15 ;  /* 0x0000000a100f7210 */ /* 0x010fc80007ffe00f */
[----:B------:R-:W-:-:S07]  /*05c0*/  IADD3 R6, PT, PT, R6, -R15, -R17 ;  /* 0x8000000f06067210 */ /* 0x000fce0007ffe811 */
.L_x_3:
        /* <DEDUP_REMOVED lines=9> */
[----:B------:R-:W3:Y:S01]  /*0660*/  LDG.E R13, desc[UR6][R4.64+0xc] ;  /* 0x00000c06040d7981 */ /* 0x000ee2000c1e1900 */
[----:B------:R-:W-:Y:S01]  /*0670*/  VIADD R9, R9, 0x4 ;  /* 0x0000000409097836 */ /* 0x000fe20000000000 */
[----:B--2---:R-:W-:-:S04]  /*0680*/  IADD3 R11, PT, PT, R12, R10, R11 ;  /* 0x0000000a0c0b7210 */ /* 0x004fc80007ffe00b */
[----:B---3--:R-:W-:-:S07]  /*0690*/  IADD3 R6, PT, PT, R6, -R11, -R13 ;  /* 0x8000000b06067210 */ /* 0x008fce0007ffe80d */
.L_x_4:
[----:B------:R-:W-:Y:S05]  /*06a0*/  @!P1 BRA `(.L_x_0) ;  /* 0x00000000002c9947 */ /* 0x000fea0003800000 */
[----:B------:R-:W-:-:S04]  /*06b0*/  IMAD.WIDE.U32 R2, R9, 0x4, R2 ;  /* 0x0000000409027825 */ /* 0x000fc800078e0002 */
[----:B------:R-:W-:Y:S02]  /*06c0*/  IMAD.MOV R8, RZ, RZ, -R8 ;  /* 0x000000ffff087224 */ /* 0x000fe400078e0a08 */
[----:B------:R-:W-:-:S07]  /*06d0*/  IMAD.MOV.U32 R5, RZ, RZ, R3 ;  /* 0x000000ffff057224 */ /* 0x000fce00078e0003 */
.L_x_5:
[----:B------:R-:W-:-:S06]  /*06e0*/  IMAD.MOV.U32 R3, RZ, RZ, R5 ;  /* 0x000000ffff037224 */ /* 0x000fcc00078e0005 */
[----:B------:R0:W2:Y:S01]  /*06f0*/  LDG.E R3, desc[UR6][R2.64] ;  /* 0x0000000602037981 */ /* 0x0000a2000c1e1900 */
[----:B------:R-:W-:-:S05]  /*0700*/  VIADD R8, R8, 0x1 ;  /* 0x0000000108087836 */ /* 0x000fca0000000000 */
[----:B------:R-:W-:Y:S02]  /*0710*/  ISETP.NE.AND P0, PT, R8, RZ, PT ;  /* 0x000000ff0800720c */ /* 0x000fe40003f05270 */
[----:B0-----:R-:W-:-:S05]  /*0720*/  IADD3 R2, P1, PT, R2, 0x4, RZ ;  /* 0x0000000402027810 */ /* 0x001fca0007f3e0ff */
[----:B------:R-:W-:Y:S02]  /*0730*/  IMAD.X R5, RZ, RZ, R5, P1 ;  /* 0x000000ffff057224 */ /* 0x000fe400008e0605 */
[----:B--2---:R-:W-:-:S04]  /*0740*/  IMAD.IADD R6, R6, 0x1, -R3 ;  /* 0x0000000106067824 */ /* 0x004fc800078e0a03 */
[----:B------:R-:W-:Y:S05]  /*0750*/  @P0 BRA `(.L_x_5) ;  /* 0xfffffffc00e00947 */ /* 0x000fea000383ffff */
.L_x_0:
[----:B-----5:R-:W-:-:S13]  /*0760*/  ISETP.GE.U32.AND P0, PT, R6, R7, PT ;  /* 0x000000070600720c */ /* 0x020fda0003f06070 */
[----:B------:R-:W-:Y:S05]  /*0770*/  @P0 EXIT ;  /* 0x000000000000094d */ /* 0x000fea0003800000 */
[----:B------:R-:W0:Y:S02]  /*0780*/  LDC.64 R2, c[0x0][0x388] ;  /* 0x0000e200ff027b82 */ /* 0x000e240000000a00 */
[----:B0-----:R-:W-:-:S06]  /*0790*/  IMAD.WIDE.U32 R6, R6, 0x4, R2 ;  /* 0x0000000406067825 */ /* 0x001fcc00078e0002 */
[----:B------:R-:W2:Y:S02]  /*07a0*/  LDG.E R6, desc[UR6][R6.64] ;  /* 0x0000000606067981 */ /* 0x000ea4000c1e1900 */
[----:B--2---:R-:W-:-:S13]  /*07b0*/  ISETP.GE.AND P0, PT, R6, RZ, PT ;  /* 0x000000ff0600720c */ /* 0x004fda0003f06270 */
[----:B------:R-:W-:Y:S05]  /*07c0*/  @!P0 EXIT ;  /* 0x000000000000894d */ /* 0x000fea0003800000 */
[----:B------:R-:W0:Y:S01]  /*07d0*/  S2R R4, SR_LANEID ;  /* 0x0000000000047919 */ /* 0x000e220000000000 */
[----:B------:R-:W1:Y:S01]  /*07e0*/  LDC.64 R2, c[0x0][0x3a0] ;  /* 0x0000e800ff027b82 */ /* 0x000e620000000a00 */
[----:B------:R-:W-:Y:S02]  /*07f0*/  VOTEU.ANY UR4, UPT, PT ;  /* 0x0000000000047886 */ /* 0x000fe400038e0100 */
[----:B------:R-:W-:Y:S02]  /*0800*/  UFLO.U32 UR5, UR4 ;  /* 0x00000004000572bd */ /* 0x000fe400080e0000 */
[----:B------:R-:W2:Y:S01]  /*0810*/  POPC R5, UR4 ;  /* 0x0000000400057d09 */ /* 0x000ea20008000000 */
[----:B-1----:R-:W-:-:S03]  /*0820*/  IMAD.WIDE.U32 R2, R0, 0x4, R2 ;  /* 0x0000000400027825 */ /* 0x002fc600078e0002 */
[----:B0-----:R-:W-:-:S13]  /*0830*/  ISETP.EQ.U32.AND P0, PT, R4, UR5, PT ;  /* 0x0000000504007c0c */ /* 0x001fda000bf02070 */
[----:B--2---:R-:W-:Y:S01]  /*0840*/  @P0 REDG.E.ADD.STRONG.GPU desc[UR6][R2.64], R5 ;  /* 0x000000050200098e */ /* 0x004fe2000c12e106 */
[----:B------:R-:W-:Y:S05]  /*0850*/  EXIT ;  /* 0x000000000000794d */ /* 0x000fea0003800000 */
.L_x_6:
[----:B------:R-:W-:-:S00]  /*0860*/  BRA `(.L_x_6) ;  /* 0xfffffffc00fc7947 */ /* 0x000fc0000383ffff */
[----:B------:R-:W-:-:S00]  /*0870*/  NOP ;  /* 0x0000000000007918 */ /* 0x000fc00000000000 */
        /* <DEDUP_REMOVED lines=8> */
.L_x_24:


//--------------------- .text._Z16cuda_apply_rulesjPiS_Pjjj --------------------------
	.section	.text._Z16cuda_apply_rulesjPiS_Pjjj,"ax",@progbits
	.align	128
        .global         _Z16cuda_apply_rulesjPiS_Pjjj
        .type           _Z16cuda_apply_rulesjPiS_Pjjj,@function
        .size           _Z16cuda_apply_rulesjPiS_Pjjj,(.L_x_25 - _Z16cuda_apply_rulesjPiS_Pjjj)
        .other          _Z16cuda_apply_rulesjPiS_Pjjj,@"STO_CUDA_ENTRY STV_DEFAULT"
_Z16cuda_apply_rulesjPiS_Pjjj:
.text._Z16cuda_apply_rulesjPiS_Pjjj:
[----:B------:R-:W-:Y:S08]  /*0000*/  LDC R1, c[0x0][0x37c] ;  /* 0x0000df00ff017b82 */ /* 0x000ff00000000800 */
[----:B------:R-:W0:Y:S01]  /*0010*/  LDC R11, c[0x0][0x380] ;  /* 0x0000e000ff0b7b82 */ /* 0x000e220000000800 */
[----:B------:R-:W1:Y:S07]  /*0020*/  LDCU.64 UR6, c[0x0][0x358] ;  /* 0x00006b00ff0677ac */ /* 0x000e6e0008000a00 */
[----:B------:R-:W2:Y:S01]  /*0030*/  S2UR UR4, SR_CTAID.X ;  /* 0x00000000000479c3 */ /* 0x000ea20000002500 */
[----:B0-----:R-:W0:Y:S01]  /*0040*/  I2F.U32.RP R0, R11 ;  /* 0x0000000b00007306 */ /* 0x001e220000209000 */
[----:B------:R-:W-:-:S07]  /*0050*/  ISETP.NE.U32.AND P2, PT, R11, RZ, PT ;  /* 0x000000ff0b00720c */ /* 0x000fce0003f45070 */
[----:B0-----:R-:W0:Y:S02]  /*0060*/  MUFU.RCP R0, R0 ;  /* 0x0000000000007308 */ /* 0x001e240000001000 */
[----:B0-----:R-:W-:-:S06]  /*0070*/  VIADD R2, R0, 0xffffffe ;  /* 0x0ffffffe00027836 */ /* 0x001fcc0000000000 */
[----:B------:R0:W3:Y:S02]  /*0080*/  F2I.FTZ.U32.TRUNC.NTZ R3, R2 ;  /* 0x0000000200037305 */ /* 0x0000e4000021f000 */
[----:B0-----:R-:W-:Y:S02]  /*0090*/  IMAD.MOV.U32 R2, RZ, RZ, RZ ;  /* 0x000000ffff027224 */ /* 0x001fe400078e00ff */
[----:B---3--:R-:W-:-:S04]  /*00a0*/  IMAD.MOV R4, RZ, RZ, -R3 ;  /* 0x000000ffff047224 */ /* 0x008fc800078e0a03 */
[----:B------:R-:W-:-:S04]  /*00b0*/  IMAD R5, R4, R11, RZ ;  /* 0x0000000b04057224 */ /* 0x000fc800078e02ff */
[----:B------:R-:W-:-:S06]  /*00c0*/  IMAD.HI.U32 R3, R3, R5, R2 ;  /* 0x0000000503037227 */ /* 0x000fcc00078e0002 */
[----:B--2---:R-:W-:Y:S02]  /*00d0*/  IMAD.HI.U32 R9, R3, UR4, RZ ;  /* 0x0000000403097c27 */ /* 0x004fe4000f8e00ff */
[----:B------:R-:W0:Y:S02]  /*00e0*/  LDC.64 R2, c[0x0][0x398] ;  /* 0x0000e600ff027b82 */ /* 0x000e240000000a00 */
[----:B------:R-:W-:-:S04]  /*00f0*/  IMAD.MOV R4, RZ, RZ, -R9 ;  /* 0x000000ffff047224 */ /* 0x000fc800078e0a09 */
[----:B------:R-:W-:-:S05]  /*0100*/  IMAD R0, R11, R4, UR4 ;  /* 0x000000040b007e24 */ /* 0x000fca000f8e0204 */
[----:B------:R-:W-:-:S13]  /*0110*/  ISETP.GE.U32.AND P0, PT, R0, R11, PT ;  /* 0x0000000b0000720c */ /* 0x000fda0003f06070 */
[----:B------:R-:W-:Y:S02]  /*0120*/  @P0 IMAD.IADD R0, R0, 0x1, -R11 ;  /* 0x0000000100000824 */ /* 0x000fe400078e0a0b */
[----:B------:R-:W-:-:S03]  /*0130*/  @P0 VIADD R9, R9, 0x1 ;  /* 0x0000000109090836 */ /* 0x000fc60000000000 */
[----:B------:R-:W-:-:S13]  /*0140*/  ISETP.GE.U32.AND P1, PT, R0, R11, PT ;  /* 0x0000000b0000720c */ /* 0x000fda0003f26070 */
[----:B------:R-:W-:Y:S02]  /*0150*/  @P1 IADD3 R9, PT, PT, R9, 0x1, RZ ;  /* 0x0000000109091810 */ /* 0x000fe40007ffe0ff */
[----:B------:R-:W-:-:S05]  /*0160*/  @!P2 LOP3.LUT R9, RZ, R11, RZ, 0x33, !PT ;  /* 0x0000000bff09a212 */ /* 0x000fca00078e33ff */
[----:B0-----:R-:W-:-:S05]  /*0170*/  IMAD.WIDE.U32 R4, R9, 0x4, R2 ;  /* 0x0000000409047825 */ /* 0x001fca00078e0002 */
[----:B-1----:R0:W5:Y:S01]  /*0180*/  LDG.E R6, desc[UR6][R4.64] ;  /* 0x0000000604067981 */ /* 0x002162000c1e1900 */
[----:B------:R-:W1:Y:S01]  /*0190*/  LDC R7, c[0x0][0x360] ;  /* 0x0000d800ff077b82 */ /* 0x000e620000000800 */
[----:B------:R-:W-:Y:S01]  /*01a0*/  ISETP.LE.U32.AND P0, PT, R11, UR4, PT ;  /* 0x000000040b007c0c */ /* 0x000fe2000bf03070 */
[----:B------:R-:W1:Y:S02]  /*01b0*/  S2R R0, SR_TID.X ;  /* 0x0000000000007919 */ /* 0x000e640000002100 */
[----:B-1----:R-:W-:-:S04]  /*01c0*/  IMAD R0, R7, UR4, R0 ;  /* 0x0000000407007c24 */ /* 0x002fc8000f8e0200 */
[----:B------:R-:W-:-:S06]  /*01d0*/  IMAD.MOV.U32 R7, RZ, RZ, R0 ;  /* 0x000000ffff077224 */ /* 0x000fcc00078e0000 */
[----:B0-----:R-:W-:Y:S05]  /*01e0*/  @!P0 BRA `(.L_x_7) ;  /* 0x0000000400688947 */ /* 0x001fea0003800000 */
[C---:B------:R-:W-:Y:S01]  /*01f0*/  ISETP.GE.U32.AND P1, PT, R9.reuse, 0x10, PT ;  /* 0x000000100900780c */ /* 0x040fe20003f26070 */
[----:B------:R-:W-:Y:S01]  /*0200*/  IMAD.MOV.U32 R7, RZ, RZ, R0 ;  /* 0x000000ffff077224 */ /* 0x000fe200078e0000 */
[----:B------:R-:W-:Y:S01]  /*0210*/  VIMNMX.U32 R8, PT, PT, R9, 0x1, !PT ;  /* 0x0000000109087848 */ /* 0x000fe20007fe0000 */
[----:B------:R-:W-:-:S03]  /*0220*/  IMAD.MOV.U32 R9, RZ, RZ, RZ ;  /* 0x000000ffff097224 */ /* 0x000fc600078e00ff */
[----:B------:R-:W-:-:S04]  /*0230*/  LOP3.LUT R25, R8, 0xf, RZ, 0xc0, !PT ;  /* 0x0000000f08197812 */ /* 0x000fc800078ec0ff */
[----:B------:R-:W-:-:S03]  /*0240*/  ISETP.NE.AND P0, PT, R25, RZ, PT ;  /* 0x000000ff1900720c */ /* 0x000fc60003f05270 */
[----:B------:R-:W-:Y:S10]  /*0250*/  @!P1 BRA `(.L_x_8) ;  /* 0x00000000009c9947 */ /* 0x000ff40003800000 */
[----:B------:R-:W0:Y:S01]  /*0260*/  LDCU.64 UR4, c[0x0][0x398] ;  /* 0x00007300ff0477ac */ /* 0x000e220008000a00 */
[----:B------:R-:W-:Y:S01]  /*0270*/  LOP3.LUT R9, R8, 0x7ffffff0, RZ, 0xc0, !PT ;  /* 0x7ffffff008097812 */ /* 0x000fe200078ec0ff */
[----:B------:R-:W-:-:S04]  /*0280*/  IMAD.MOV.U32 R7, RZ, RZ, R0 ;  /* 0x000000ffff077224 */ /* 0x000fc800078e0000 */
[----:B------:R-:W-:Y:S01]  /*0290*/  IMAD.MOV R14, RZ, RZ, -R9 ;  /* 0x000000ffff0e7224 */ /* 0x000fe200078e0a09 */
[----:B0-----:R-:W-:-:S04]  /*02a0*/  UIADD3 UR4, UP0, UPT, UR4, 0x20, URZ ;  /* 0x0000002004047890 */ /* 0x001fc8000ff1e0ff */
[----:B------:R-:W-:Y:S02]  /*02b0*/  UIADD3.X UR5, UPT, UPT, URZ, UR5, URZ, UP0, !UPT ;  /* 0x00000005ff057290 */ /* 0x000fe400087fe4ff */
[----:B------:R-:W-:-:S04]  /*02c0*/  MOV R13, UR4 ;  /* 0x00000004000d7c02 */ /* 0x000fc80008000f00 */
[----:B------:R-:W-:-:S07]  /*02d0*/  IMAD.U32 R12, RZ, RZ, UR5 ;  /* 0x00000005ff0c7e24 */ /* 0x000fce000f8e00ff */
.L_x_9:
        /* <DEDUP_REMOVED lines=31> */
.L_x_8:
        /* <DEDUP_REMOVED lines=14> */
[----:B------:R-:W-:-:S02]  /*05b0*/  IADD3 R9, PT, PT, R9, 0x8, RZ ;  /* 0x0000000809097810 */ /* 0x000fc40007ffe0ff */
[----:B--2---:R-:W-:-:S04]  /*05c0*/  IADD3 R10, PT, PT, R12, R10, R11 ;  /* 0x0000000a0c0a7210 */ /* 0x004fc80007ffe00b */
[----:B---3--:R-:W-:-:S04]  /*05d0*/  IADD3 R10, PT, PT, R14, R10, R13 ;  /* 0x0000000a0e0a7210 */ /* 0x008fc80007ffe00d */
[----:B----4-:R-:W-:-:S04]  /*05e0*/  IADD3 R10, PT, PT, R16, R10, R15 ;  /* 0x0000000a100a7210 */ /* 0x010fc80007ffe00f */
[----:B------:R-:W-:-:S07]  /*05f0*/  IADD3 R7, PT, PT, R7, -R10, -R17 ;  /* 0x8000000a07077210 */ /* 0x000fce0007ffe811 */
.L_x_10:
        /* <DEDUP_REMOVED lines=13> */
.L_x_11:
[----:B------:R-:W-:Y:S05]  /*06d0*/  @!P1 BRA `(.L_x_7) ;  /* 0x00000000002c9947 */ /* 0x000fea0003800000 */
[----:B------:R-:W-:-:S04]  /*06e0*/  IMAD.WIDE.U32 R2, R9, 0x4, R2 ;  /* 0x0000000409027825 */ /* 0x000fc800078e0002 */
[----:B------:R-:W-:Y:S02]  /*06f0*/  IMAD.MOV R8, RZ, RZ, -R8 ;  /* 0x000000ffff087224 */ /* 0x000fe400078e0a08 */
[----:B------:R-:W-:-:S07]  /*0700*/  IMAD.MOV.U32 R4, RZ, RZ, R2 ;  /* 0x000000ffff047224 */ /* 0x000fce00078e0002 */
.L_x_12:
[----:B------:R-:W-:-:S06]  /*0710*/  IMAD.MOV.U32 R2, RZ, RZ, R4 ;  /* 0x000000ffff027224 */ /* 0x000fcc00078e0004 */
[----:B------:R0:W2:Y:S01]  /*0720*/  LDG.E R2, desc[UR6][R2.64] ;  /* 0x0000000602027981 */ /* 0x0000a2000c1e1900 */
[----:B------:R-:W-:Y:S01]  /*0730*/  VIADD R8, R8, 0x1 ;  /* 0x0000000108087836 */ /* 0x000fe20000000000 */
[----:B------:R-:W-:-:S04]  /*0740*/  IADD3 R4, P1, PT, R4, 0x4, RZ ;  /* 0x0000000404047810 */ /* 0x000fc80007f3e0ff */
[----:B------:R-:W-:Y:S01]  /*0750*/  ISETP.NE.AND P0, PT, R8, RZ, PT ;  /* 0x000000ff0800720c */ /* 0x000fe20003f05270 */
[----:B0-----:R-:W-:Y:S01]  /*0760*/  IMAD.X R3, RZ, RZ, R3, P1 ;  /* 0x000000ffff037224 */ /* 0x001fe200008e0603 */
[----:B--2---:R-:W-:-:S11]  /*0770*/  IADD3 R7, PT, PT, -R2, R7, RZ ;  /* 0x0000000702077210 */ /* 0x004fd60007ffe1ff */
[----:B------:R-:W-:Y:S05]  /*0780*/  @P0 BRA `(.L_x_12) ;  /* 0xfffffffc00e00947 */ /* 0x000fea000383ffff */
.L_x_7:
[----:B-----5:R-:W-:-:S13]  /*0790*/  ISETP.GE.U32.AND P0, PT, R7, R6, PT ;  /* 0x000000060700720c */ /* 0x020fda0003f06070 */
[----:B------:R-:W-:Y:S05]  /*07a0*/  @P0 EXIT ;  /* 0x000000000000094d */ /* 0x000fea0003800000 */
[----:B------:R-:W0:Y:S01]  /*07b0*/  LDC.64 R2, c[0x0][0x388] ;  /* 0x0000e200ff027b82 */ /* 0x000e220000000a00 */
[----:B------:R-:W1:Y:S01]  /*07c0*/  LDCU UR4, c[0x0][0x3a4] ;  /* 0x00007480ff0477ac */ /* 0x000e620008000800 */
[----:B0-----:R-:W-:-:S05]  /*07d0*/  IMAD.WIDE.U32 R2, R0, 0x4, R2 ;  /* 0x0000000400027825 */ /* 0x001fca00078e0002 */
[----:B------:R-:W1:Y:S01]  /*07e0*/  LDG.E R11, desc[UR6][R2.64] ;  /* 0x00000006020b7981 */ /* 0x000e62000c1e1900 */
[----:B------:R-:W-:Y:S01]  /*07f0*/  BSSY.RECONVERGENT B0, `(.L_x_13) ;  /* 0x0000022000007945 */ /* 0x000fe20003800200 */
[----:B-1----:R-:W-:-:S04]  /*0800*/  ISETP.GE.U32.AND P0, PT, R11, UR4, PT ;  /* 0x000000040b007c0c */ /* 0x002fc8000bf06070 */
[----:B------:R-:W-:-:S13]  /*0810*/  ISETP.LT.OR P0, PT, R11, RZ, P0 ;  /* 0x000000ff0b00720c */ /* 0x000fda0000701670 */
[----:B------:R-:W-:Y:S05]  /*0820*/  @P0 BRA `(.L_x_14) ;  /* 0x0000000000780947 */ /* 0x000fea0003800000 */
[----:B------:R-:W-:Y:S01]  /*0830*/  VIADD R5, R7, 0x1 ;  /* 0x0000000107057836 */ /* 0x000fe20000000000 */
[----:B------:R-:W-:Y:S01]  /*0840*/  BSSY.RECONVERGENT B1, `(.L_x_15) ;  /* 0x0000014000017945 */ /* 0x000fe20003800200 */
[----:B------:R-:W-:-:S03]  /*0850*/  IMAD.MOV.U32 R12, RZ, RZ, -0x1 ;  /* 0xffffffffff0c7424 */ /* 0x000fc600078e00ff */
[----:B------:R-:W-:-:S13]  /*0860*/  ISETP.GE.U32.AND P0, PT, R5, R6, PT ;  /* 0x000000060500720c */ /* 0x000fda0003f06070 */
[----:B------:R-:W-:Y:S05]  /*0870*/  @P0 BRA `(.L_x_16) ;  /* 0x0000000000400947 */ /* 0x000fea0003800000 */
[----:B------:R-:W0:Y:S01]  /*0880*/  LDC.64 R8, c[0x0][0x388] ;  /* 0x0000e200ff087b82 */ /* 0x000e220000000a00 */
[----:B------:R-:W-:Y:S02]  /*0890*/  IMAD.MOV.U32 R10, RZ, RZ, R5 ;  /* 0x000000ffff0a7224 */ /* 0x000fe400078e0005 */
[----:B------:R-:W-:-:S07]  /*08a0*/  IMAD.MOV.U32 R13, RZ, RZ, R0 ;  /* 0x000000ffff0d7224 */ /* 0x000fce00078e0000 */
.L_x_18:
[----:B------:R-:W-:-:S05]  /*08b0*/  IADD3 R13, PT, PT, R13, 0x1, RZ ;  /* 0x000000010d0d7810 */ /* 0x000fca0007ffe0ff */
[----:B0-----:R-:W-:-:S06]  /*08c0*/  IMAD.WIDE.U32 R4, R13, 0x4, R8 ;  /* 0x000000040d047825 */ /* 0x001fcc00078e0008 */
[----:B------:R-:W2:Y:S02]  /*08d0*/  LDG.E R4, desc[UR6][R4.64] ;  /* 0x0000000604047981 */ /* 0x000ea4000c1e1900 */
[----:B--2---:R-:W-:-:S13]  /*08e0*/  ISETP.GE.AND P0, PT, R4, RZ, PT ;  /* 0x000000ff0400720c */ /* 0x004fda0003f06270 */
[----:B------:R-:W-:Y:S05]  /*08f0*/  @P0 BRA `(.L_x_17) ;  /* 0x00000000001c0947 */ /* 0x000fea0003800000 */
[----:B------:R-:W-:Y:S01]  /*0900*/  ISETP.NE.AND P0, PT, R13, RZ, PT ;  /* 0x000000ff0d00720c */ /* 0x000fe20003f05270 */
[----:B------:R-:W-:-:S12]  /*0910*/  VIADD R5, R10, 0x1 ;  /* 0x000000010a057836 */ /* 0x000fd80000000000 */
[----:B------:R-:W-:-:S04]  /*0920*/  @!P0 IMAD.MOV R5, RZ, RZ, R10 ;  /* 0x000000ffff058224 */ /* 0x000fc800078e020a */
[----:B------:R-:W-:Y:S01]  /*0930*/  IMAD.MOV.U32 R10, RZ, RZ, R5 ;  /* 0x000000ffff0a7224 */ /* 0x000fe200078e0005 */
[----:B------:R-:W-:-:S13]  /*0940*/  ISETP.GE.U32.AND P0, PT, R5, R6, PT ;  /* 0x000000060500720c */ /* 0x000fda0003f06070 */
[----:B------:R-:W-:Y:S05]  /*0950*/  @!P0 BRA `(.L_x_18) ;  /* 0xfffffffc00d48947 */ /* 0x000fea000383ffff */
[----:B------:R-:W-:Y:S05]  /*0960*/  BRA `(.L_x_16) ;  /* 0x0000000000047947 */ /* 0x000fea0003800000 */
.L_x_17:
[----:B------:R-:W-:-:S07]  /*0970*/  IMAD.IADD R12, R13, 0x1, -R7 ;  /* 0x000000010d0c7824 */ /* 0x000fce00078e0a07 */
.L_x_16:
[----:B------:R-:W-:Y:S05]  /*0980*/  BSYNC.RECONVERGENT B1 ;  /* 0x0000000000017941 */ /* 0x000fea0003800200 */
.L_x_15:
[----:B------:R-:W-:-:S04]  /*0990*/  IADD3 R5, PT, PT, R11, 0x1, RZ ;  /* 0x000000010b057810 */ /* 0x000fc80007ffe0ff */
[----:B------:R-:W-:-:S13]  /*09a0*/  ISETP.GT.U32.AND P0, PT, R12, R5, PT ;  /* 0x000000050c00720c */ /* 0x000fda0003f04070 */
[----:B------:R-:W-:Y:S05]  /*09b0*/  @!P0 BRA `(.L_x_14) ;  /* 0x0000000000148947 */ /* 0x000fea0003800000 */
[----:B------:R-:W-:Y:S05]  /*09c0*/  WARPSYNC.ALL ;  /* 0x0000000000007948 */ /* 0x000fea0003800000 */
[----:B------:R-:W-:Y:S06]  /*09d0*/  BAR.SYNC.DEFER_BLOCKING 0x0 ;  /* 0x0000000000007b1d */ /* 0x000fec0000010000 */
[----:B------:R-:W2:Y:S02]  /*09e0*/  LDG.E R11, desc[UR6][R2.64] ;  /* 0x00000006020b7981 */ /* 0x000ea4000c1e1900 */
[----:B--2---:R-:W-:-:S05]  /*09f0*/  VIADD R11, R11, 0x1 ;  /* 0x000000010b0b7836 */ /* 0x004fca0000000000 */
[----:B------:R0:W-:Y:S02]  /*0a00*/  STG.E desc[UR6][R2.64], R11 ;  /* 0x0000000b02007986 */ /* 0x0001e4000c101906 */
.L_x_14:
[----:B------:R-:W-:Y:S05]  /*0a10*/  BSYNC.RECONVERGENT B0 ;  /* 0x0000000000007941 */ /* 0x000fea0003800200 */
.L_x_13:
[----:B------:R-:W-:-:S13]  /*0a20*/  ISETP.GE.AND P0, PT, R11, 0x1, PT ;  /* 0x000000010b00780c */ /* 0x000fda0003f06270 */
[----:B------:R-:W-:Y:S05]  /*0a30*/  @!P0 BRA `(.L_x_19) ;  /* 0x0000000000648947 */ /* 0x000fea0003800000 */
[----:B------:R-:W-:Y:S02]  /*0a40*/  VIADD R10, R7, 0x1 ;  /* 0x00000001070a7836 */ /* 0x000fe40000000000 */
[----:B------:R-:W-:-:S03]  /*0a50*/  IMAD.MOV.U32 R12, RZ, RZ, -0x1 ;  /* 0xffffffffff0c7424 */ /* 0x000fc600078e00ff */
[----:B------:R-:W-:-:S13]  /*0a60*/  ISETP.GE.U32.AND P0, PT, R10, R6, PT ;  /* 0x000000060a00720c */ /* 0x000fda0003f06070 */
[----:B------:R-:W-:Y:S05]  /*0a70*/  @P0 BRA `(.L_x_20) ;  /* 0x00000000003c0947 */ /* 0x000fea0003800000 */
[----:B------:R-:W1:Y:S01]  /*0a80*/  LDC.64 R8, c[0x0][0x388] ;  /* 0x0000e200ff087b82 */ /* 0x000e620000000a00 */
[----:B0-----:R-:W-:-:S07]  /*0a90*/  IMAD.MOV.U32 R11, RZ, RZ, R0 ;  /* 0x000000ffff0b7224 */ /* 0x001fce00078e0000 */
.L_x_22:
[----:B------:R-:W-:-:S05]  /*0aa0*/  IADD3 R11, PT, PT, R11, 0x1, RZ ;  /* 0x000000010b0b7810 */ /* 0x000fca0007ffe0ff */
[----:B-1----:R-:W-:-:S06]  /*0ab0*/  IMAD.WIDE.U32 R4, R11, 0x4, R8 ;  /* 0x000000040b047825 */ /* 0x002fcc00078e0008 */
        /* <DEDUP_REMOVED lines=10> */
.L_x_21:
[----:B------:R-:W-:-:S07]  /*0b60*/  IMAD.IADD R12, R11, 0x1, -R7 ;  /* 0x000000010b0c7824 */ /* 0x000fce00078e0a07 */
.L_x_20:
[----:B------:R-:W-:Y:S05]  /*0b70*/  WARPSYNC.ALL ;  /* 0x0000000000007948 */ /* 0x000fea0003800000 */
[----:B------:R-:W-:Y:S06]  /*0b80*/  BAR.SYNC.DEFER_BLOCKING 0x0 ;  /* 0x0000000000007b1d */ /* 0x000fec0000010000 */
[----:B0-----:R-:W2:Y:S02]  /*0b90*/  LDG.E R11, desc[UR6][R2.64] ;  /* 0x00000006020b7981 */ /* 0x001ea4000c1e1900 */
[----:B--2---:R-:W-:-:S13]  /*0ba0*/  ISETP.GT.U32.AND P0, PT, R12, R11, PT ;  /* 0x0000000b0c00720c */ /* 0x004fda0003f04070 */
[----:B------:R-:W-:-:S05]  /*0bb0*/  @!P0 IADD3 R11, PT, PT, R12, -0x1, RZ ;  /* 0xffffffff0c0b8810 */ /* 0x000fca0007ffe0ff */
[----:B------:R1:W-:Y:S02]  /*0bc0*/  @!P0 STG.E desc[UR6][R2.64], R11 ;  /* 0x0000000b02008986 */ /* 0x0003e4000c101906 */
.L_x_19:
[----:B------:R-:W-:-:S13]  /*0bd0*/  ISETP.GE.AND P0, PT, R11, RZ, PT ;  /* 0x000000ff0b00720c */ /* 0x000fda0003f06270 */
[----:B------:R-:W-:Y:S05]  /*0be0*/  @!P0 EXIT ;  /* 0x000000000000894d */ /* 0x000fea0003800000 */
[----:B------:R-:W2:Y:S01]  /*0bf0*/  LDC.64 R8, c[0x0][0x390] ;  /* 0x0000e400ff087b82 */ /* 0x000ea20000000a00 */
[----:B------:R-:W-:Y:S02]  /*0c00*/  IMAD.IADD R5, R11, 0x1, R7 ;  /* 0x000000010b057824 */ /* 0x000fe400078e0207 */
[----:B------:R-:W-:-:S03]  /*0c10*/  IMAD.MOV.U32 R7, RZ, RZ, -0x1 ;  /* 0xffffffffff077424 */ /* 0x000fc600078e00ff */
[----:B------:R-:W-:Y:S01]  /*0c20*/  ISETP.GE.U32.AND P0, PT, R5, R6, PT ;  /* 0x000000060500720c */ /* 0x000fe20003f06070 */
[----:B--2---:R-:W-:-:S05]  /*0c30*/  IMAD.WIDE.U32 R4, R0, 0x4, R8 ;  /* 0x0000000400047825 */ /* 0x004fca00078e0008 */
[----:B------:R2:W-:Y:S07]  /*0c40*/  STG.E desc[UR6][R4.64], R7 ;  /* 0x0000000704007986 */ /* 0x0005ee000c101906 */
[----:B------:R-:W-:Y:S05]  /*0c50*/  @P0 EXIT ;  /* 0x000000000000094d */ /* 0x000fea0003800000 */
[----:B01----:R-:W3:Y:S01]  /*0c60*/  LDG.E R3, desc[UR6][R2.64] ;  /* 0x0000000602037981 */ /* 0x003ee2000c1e1900 */
[----:B--2---:R-:W-:-:S04]  /*0c70*/  IMAD.IADD R5, R0, 0x1, R11 ;  /* 0x0000000100057824 */ /* 0x004fc800078e020b */
[----:B------:R-:W-:-:S05]  /*0c80*/  IMAD.WIDE.U32 R4, R5, 0x4, R8 ;  /* 0x0000000405047825 */ /* 0x000fca00078e0008 */
[----:B---3--:R-:W-:Y:S01]  /*0c90*/  STG.E desc[UR6][R4.64], R3 ;  /* 0x0000000304007986 */ /* 0x008fe2000c101906 */
[----:B------:R-:W-:Y:S05]  /*0ca0*/  EXIT ;  /* 0x000000000000794d */ /* 0x000fea0003800000 */
.L_x_23:
        /* <DEDUP_REMOVED lines=13> */
.L_x_25:


//--------------------- .nv.shared.reserved.0     --------------------------
	.section	.nv.shared.reserved.0,"aw",@nobits
	.weak		__nv_reservedSMEM_offset_0_alias
	.size		__nv_reservedSMEM_offset_0_alias, 0, 64
	.other		__nv_reservedSMEM_offset_0_alias,@"STO_CUDA_RESERVED_SHARED STV_DEFAULT"
__nv_reservedSMEM_offset_0_alias:
	.zero		0
	.zero		64


//--------------------- .nv.constant0._Z28cuda_calculate_model_densityjPiPjjS0_ --------------------------
	.section	.nv.constant0._Z28cuda_calculate_model_densityjPiPjjS0_,"a",@progbits
	.sectionflags	@""
	.align	4
.nv.constant0._Z28cuda_calculate_model_densityjPiPjjS0_:
	.zero		936


//--------------------- .nv.constant0._Z16cuda_apply_rulesjPiS_Pjjj --------------------------
	.section	.nv.constant0._Z16cuda_apply_rulesjPiS_Pjjj,"a",@progbits
	.sectionflags	@""
	.align	4
.nv.constant0._Z16cuda_apply_rulesjPiS_Pjjj:
	.zero		936


//--------------------- SYMBOLS --------------------------

	.type		.nv.reservedSmem.offset0,@object
	.size		.nv.reservedSmem.offset0,0x4
